	.headerflags	@"EF_CUDA_TEXMODE_UNIFIED EF_CUDA_64BIT_ADDRESS EF_CUDA_ACCELERATORS EF_CUDA_SM90 EF_CUDA_VIRTUAL_SM(EF_CUDA_SM90)"
	.elftype	@"ET_EXEC"


//--------------------- .nv.info                  --------------------------
	.section	.nv.info,"",@"SHT_CUDA_INFO"
	.align	4


	//----- nvinfo : EIATTR_REGCOUNT
	.align		4
        /*0000*/ 	.byte	0x04, 0x2f
        /*0002*/ 	.short	(.L_1 - .L_0)
	.align		4
.L_0:
        /*0004*/ 	.word	index@(triton_poi_fused_clone_1)
        /*0008*/ 	.word	0x0000000e


	//----- nvinfo : EIATTR_MIN_STACK_SIZE
	.align		4
.L_1:
        /*000c*/ 	.byte	0x04, 0x12
        /*000e*/ 	.short	(.L_3 - .L_2)
	.align		4
.L_2:
        /*0010*/ 	.word	index@(triton_poi_fused_clone_1)
        /*0014*/ 	.word	0x00000000


	//----- nvinfo : EIATTR_FRAME_SIZE
	.align		4
.L_3:
        /*0018*/ 	.byte	0x04, 0x11
        /*001a*/ 	.short	(.L_5 - .L_4)
	.align		4
.L_4:
        /*001c*/ 	.word	index@(triton_poi_fused_clone_1)
        /*0020*/ 	.word	0x00000000


	//----- nvinfo : EIATTR_MIN_STACK_SIZE
	.align		4
.L_5:
        /*0024*/ 	.byte	0x04, 0x12
        /*0026*/ 	.short	(.L_7 - .L_6)
	.align		4
.L_6:
        /*0028*/ 	.word	index@(triton_poi_fused_clone_1)
        /*002c*/ 	.word	0x00000000
.L_7:


//--------------------- .nv.info.triton_poi_fused_clone_1 --------------------------
	.section	.nv.info.triton_poi_fused_clone_1,"",@"SHT_CUDA_INFO"
	.sectionflags	@""
	.align	4


	//----- nvinfo : EIATTR_CUDA_API_VERSION
	.align		4
        /*0000*/ 	.byte	0x04, 0x37
        /*0002*/ 	.short	(.L_9 - .L_8)
.L_8:
        /*0004*/ 	.word	0x0000007c


	//----- nvinfo : EIATTR_KPARAM_INFO
	.align		4
.L_9:
        /*0008*/ 	.byte	0x04, 0x17
        /*000a*/ 	.short	(.L_11 - .L_10)
.L_10:
        /*000c*/ 	.word	0x00000000
        /*0010*/ 	.short	0x0002
        /*0012*/ 	.short	0x0010
        /*0014*/ 	.byte	0x00, 0xf0, 0x11, 0x00


	//----- nvinfo : EIATTR_KPARAM_INFO
	.align		4
.L_11:
        /*0018*/ 	.byte	0x04, 0x17
        /*001a*/ 	.short	(.L_13 - .L_12)
.L_12:
        /*001c*/ 	.word	0x00000000
        /*0020*/ 	.short	0x0001
        /*0022*/ 	.short	0x0008
        /*0024*/ 	.byte	0x00, 0xf4, 0x21, 0x00


	//----- nvinfo : EIATTR_KPARAM_INFO
	.align		4
.L_13:
        /*0028*/ 	.byte	0x04, 0x17
        /*002a*/ 	.short	(.L_15 - .L_14)
.L_14:
        /*002c*/ 	.word	0x00000000
        /*0030*/ 	.short	0x0000
        /*0032*/ 	.short	0x0000
        /*0034*/ 	.byte	0x00, 0xf4, 0x21, 0x00


	//----- nvinfo : EIATTR_SPARSE_MMA_MASK
	.align		4
.L_15:
        /*0038*/ 	.byte	0x03, 0x50
        /*003a*/ 	.short	0x0000


	//----- nvinfo : EIATTR_MAXREG_COUNT
	.align		4
        /*003c*/ 	.byte	0x03, 0x1b
        /*003e*/ 	.short	0x00ff


	//----- nvinfo : EIATTR_EXIT_INSTR_OFFSETS
	.align		4
        /*0040*/ 	.byte	0x04, 0x1c
        /*0042*/ 	.short	(.L_17 - .L_16)


	//   ....[0]....
.L_16:
        /*0044*/ 	.word	0x00000200


	//   ....[1]....
        /*0048*/ 	.word	0x00000220


	//----- nvinfo : EIATTR_REQNTID
	.align		4
.L_17:
        /*004c*/ 	.byte	0x04, 0x10
        /*004e*/ 	.short	(.L_19 - .L_18)
.L_18:
        /*0050*/ 	.word	0x00000080
        /*0054*/ 	.word	0x00000001
        /*0058*/ 	.word	0x00000001


	//----- nvinfo : EIATTR_CBANK_PARAM_SIZE
	.align		4
.L_19:
        /*005c*/ 	.byte	0x03, 0x19
        /*005e*/ 	.short	0x0014


	//----- nvinfo : EIATTR_PARAM_CBANK
	.align		4
        /*0060*/ 	.byte	0x04, 0x0a
        /*0062*/ 	.short	(.L_21 - .L_20)
	.align		4
.L_20:
        /*0064*/ 	.word	index@(.nv.constant0.triton_poi_fused_clone_1)
        /*0068*/ 	.short	0x0210
        /*006a*/ 	.short	0x0014


	//----- nvinfo : EIATTR_SW_WAR
	.align		4
.L_21:
        /*006c*/ 	.byte	0x04, 0x36
        /*006e*/ 	.short	(.L_23 - .L_22)
.L_22:
        /*0070*/ 	.word	0x00000008
.L_23:


//--------------------- .nv.callgraph             --------------------------
	.section	.nv.callgraph,"",@"SHT_CUDA_CALLGRAPH"
	.align	4
	.sectionentsize	8
	.align		4
        /*0000*/ 	.word	0x00000000
	.align		4
        /*0004*/ 	.word	0xffffffff
	.align		4
        /*0008*/ 	.word	0x00000000
	.align		4
        /*000c*/ 	.word	0xfffffffe
	.align		4
        /*0010*/ 	.word	0x00000000
	.align		4
        /*0014*/ 	.word	0xfffffffd
	.align		4
        /*0018*/ 	.word	0x00000000
	.align		4
        /*001c*/ 	.word	0xfffffffc


//--------------------- .text.triton_poi_fused_clone_1 --------------------------
	.section	.text.triton_poi_fused_clone_1,"ax",@progbits
	.align	128
        .global         triton_poi_fused_clone_1
        .type           triton_poi_fused_clone_1,@function
        .size           triton_poi_fused_clone_1,(.L_x_1 - triton_poi_fused_clone_1)
        .other          triton_poi_fused_clone_1,@"STO_CUDA_ENTRY STV_DEFAULT"
triton_poi_fused_clone_1:
.text.triton_poi_fused_clone_1:
[----:B------:R-:W0:Y:S02]  /*0000*/  LDC R1, c[0x0][0x28] ;  /* 0x00000a00ff017b82 */ /* 0x000e240000000800 */
[----:B------:R-:W1:Y:S01]  /*0010*/  S2R R0, SR_TID.X ;  /* 0x0000000000007919 */ /* 0x000e620000002100 */
[----:B------:R-:W2:Y:S01]  /*0020*/  LDC.64 R2, c[0x0][0x210] ;  /* 0x00008400ff027b82 */ /* 0x000ea20000000a00 */
[----:B------:R-:W-:Y:S01]  /*0030*/  IMAD.MOV.U32 R8, RZ, RZ, RZ ;  /* 0x000000ffff087224 */ /* 0x000fe200078e00ff */
[----:B------:R-:W-:Y:S01]  /*0040*/  ULDC.64 UR4, c[0x0][0x208] ;  /* 0x0000820000047ab9 */ /* 0x000fe20000000a00 */
[----:B------:R-:W3:Y:S01]  /*0050*/  S2R R9, SR_CTAID.X ;  /* 0x0000000000097919 */ /* 0x000ee20000002500 */
[----:B-1----:R-:W-:-:S05]  /*0060*/  LOP3.LUT R0, R0, 0x7f, RZ, 0xc0, !PT ;  /* 0x0000007f00007812 */ /* 0x002fca00078ec0ff */
[----:B---3--:R-:W-:-:S04]  /*0070*/  IMAD R9, R9, 0x80, R0 ;  /* 0x0000008009097824 */ /* 0x008fc800078e0200 */
[C---:B------:R-:W-:Y:S01]  /*0080*/  IMAD.HI R0, R9.reuse, 0x2aaaaaab, RZ ;  /* 0x2aaaaaab09007827 */ /* 0x040fe200078e02ff */
[----:B------:R-:W-:-:S04]  /*0090*/  ISETP.GE.AND P2, PT, R9, 0xc0, PT ;  /* 0x000000c00900780c */ /* 0x000fc80003f46270 */
[----:B------:R-:W-:-:S04]  /*00a0*/  SHF.R.U32.HI R5, RZ, 0x1f, R0 ;  /* 0x0000001fff057819 */ /* 0x000fc80000011600 */
[CC--:B------:R-:W-:Y:S02]  /*00b0*/  LEA.HI.SX32 R4, R0.reuse, R5.reuse, 0x1f ;  /* 0x0000000500047211 */ /* 0x0c0fe400078ffaff */
[----:B------:R-:W-:Y:S02]  /*00c0*/  LEA.HI.SX32 R5, R0, R5, 0x1e ;  /* 0x0000000500057211 */ /* 0x000fe400078ff2ff */
[C---:B------:R-:W-:Y:S01]  /*00d0*/  LEA.HI R6, R4.reuse, R4, RZ, 0x1 ;  /* 0x0000000404067211 */ /* 0x040fe200078f08ff */
[----:B------:R-:W-:-:S03]  /*00e0*/  IMAD R0, R4, -0xc, R9 ;  /* 0xfffffff404007824 */ /* 0x000fc600078e0209 */
[----:B------:R-:W-:Y:S01]  /*00f0*/  LOP3.LUT R7, R6, 0xfffffffe, RZ, 0xc0, !PT ;  /* 0xfffffffe06077812 */ /* 0x000fe200078ec0ff */
[----:B------:R-:W-:Y:S02]  /*0100*/  IMAD R5, R5, 0xc, R0 ;  /* 0x0000000c05057824 */ /* 0x000fe400078e0200 */
[----:B------:R-:W-:Y:S02]  /*0110*/  IMAD.MOV.U32 R0, RZ, RZ, RZ ;  /* 0x000000ffff007224 */ /* 0x000fe400078e00ff */
[----:B------:R-:W-:Y:S02]  /*0120*/  IMAD.IADD R7, R4, 0x1, -R7 ;  /* 0x0000000104077824 */ /* 0x000fe400078e0a07 */
[----:B------:R-:W-:-:S03]  /*0130*/  IMAD.SHL.U32 R5, R5, 0x2, RZ ;  /* 0x0000000205057824 */ /* 0x000fc600078e00ff */
[C---:B------:R-:W-:Y:S02]  /*0140*/  ISETP.GE.AND P3, PT, R7.reuse, 0x1, PT ;  /* 0x000000010700780c */ /* 0x040fe40003f66270 */
[----:B------:R-:W-:Y:S01]  /*0150*/  ISETP.GT.AND P1, PT, R7, RZ, !P2 ;  /* 0x000000ff0700720c */ /* 0x000fe20005724270 */
[----:B------:R-:W-:Y:S01]  /*0160*/  VIADD R7, R5, 0x1 ;  /* 0x0000000105077836 */ /* 0x000fe20000000000 */
[----:B------:R-:W-:Y:S01]  /*0170*/  ISETP.LT.AND P0, PT, R9, 0xc0, !P3 ;  /* 0x000000c00900780c */ /* 0x000fe20005f01270 */
[----:B--2---:R-:W-:-:S04]  /*0180*/  IMAD.WIDE R4, R5, 0x4, R2 ;  /* 0x0000000405047825 */ /* 0x004fc800078e0202 */
[----:B------:R-:W-:Y:S02]  /*0190*/  IMAD.WIDE R2, R7, 0x4, R2 ;  /* 0x0000000407027825 */ /* 0x000fe400078e0202 */
[----:B------:R-:W1:Y:S04]  /*01a0*/  LDC.64 R6, c[0x0][0x218] ;  /* 0x00008600ff067b82 */ /* 0x000e680000000a00 */
[----:B------:R-:W2:Y:S04]  /*01b0*/  @P1 LDG.E.EL R8, desc[UR4][R2.64] ;  /* 0x0000000402081981 */ /* 0x000ea8000c2e1900 */
[----:B------:R-:W3:Y:S01]  /*01c0*/  @P0 LDG.E.EL R0, desc[UR4][R4.64] ;  /* 0x0000000404000981 */ /* 0x000ee2000c2e1900 */
[----:B-1----:R-:W-:Y:S01]  /*01d0*/  IMAD.WIDE R6, R9, 0x4, R6 ;  /* 0x0000000409067825 */ /* 0x002fe200078e0206 */
[----:B---3--:R-:W-:-:S02]  /*01e0*/  SEL R11, R0, RZ, P0 ;  /* 0x000000ff000b7207 */ /* 0x008fc40000000000 */
[----:B--2---:R-:W-:Y:S01]  /*01f0*/  @P3 SEL R11, R8, RZ, P1 ;  /* 0x000000ff080b3207 */ /* 0x004fe20000800000 */
[----:B------:R-:W-:Y:S06]  /*0200*/  @P2 EXIT ;  /* 0x000000000000294d */ /* 0x000fec0003800000 */
[----:B------:R-:W-:Y:S01]  /*0210*/  STG.E desc[UR4][R6.64], R11 ;  /* 0x0000000b06007986 */ /* 0x000fe2000c101904 */
[----:B------:R-:W-:Y:S05]  /*0220*/  EXIT ;  /* 0x000000000000794d */ /* 0x000fea0003800000 */
.L_x_0:
[----:B------:R-:W-:-:S00]  /*0230*/  BRA `(.L_x_0) ;  /* 0xfffffffc00fc7947 */ /* 0x000fc0000383ffff */
[----:B------:R-:W-:-:S00]  /*0240*/  NOP ;  /* 0x0000000000007918 */ /* 0x000fc00000000000 */
        /* <DEDUP_REMOVED lines=11> */
.L_x_1:


//--------------------- .nv.constant0.triton_poi_fused_clone_1 --------------------------
	.section	.nv.constant0.triton_poi_fused_clone_1,"a",@progbits
	.sectionflags	@""
	.align	4
.nv.constant0.triton_poi_fused_clone_1:
	.zero		548
